	.version 2.1
	.target sm_20
	// compiled with /usr/local/cuda3.1/cuda/open64/lib//be
	// nvopencc 3.1 built on 2010-06-07

	//-----------------------------------------------------------
	// Compiling /tmp/tmpxft_00001a8b_00000000-7_asyncAPI.cpp3.i (/tmp/ccBI#.YWQrkb)
	//-----------------------------------------------------------

	//-----------------------------------------------------------
	// Options:
	//-----------------------------------------------------------
	//  Target:ptx, ISA:sm_20, Endian:little, Pointer Size:64
	//  -O3	(Optimization level)
	//  -g0	(Debug level)
	//  -m2	(Report advisories)
	//-----------------------------------------------------------

	.file	1	"<command-line>"
	.file	2	"/tmp/tmpxft_00001a8b_00000000-6_asyncAPI.cudafe2.gpu"
	.file	3	"/usr/lib/gcc/x86_64-linux-gnu/4.4.3/include/stddef.h"
	.file	4	"/usr/local/cuda3.1/cuda/bin/../include/crt/device_runtime.h"
	.file	5	"/usr/local/cuda3.1/cuda/bin/../include/host_defines.h"
	.file	6	"/usr/local/cuda3.1/cuda/bin/../include/builtin_types.h"
	.file	7	"/usr/local/cuda3.1/cuda/bin/../include/device_types.h"
	.file	8	"/usr/local/cuda3.1/cuda/bin/../include/driver_types.h"
	.file	9	"/usr/local/cuda3.1/cuda/bin/../include/surface_types.h"
	.file	10	"/usr/local/cuda3.1/cuda/bin/../include/texture_types.h"
	.file	11	"/usr/local/cuda3.1/cuda/bin/../include/vector_types.h"
	.file	12	"/usr/local/cuda3.1/cuda/bin/../include/device_launch_parameters.h"
	.file	13	"/usr/local/cuda3.1/cuda/bin/../include/crt/storage_class.h"
	.file	14	"/usr/include/bits/types.h"
	.file	15	"/usr/include/time.h"
	.file	16	"/usr/local/cuda3.1/cuda/bin/../include/texture_fetch_functions.h"
	.file	17	"/usr/local/cuda3.1/cuda/bin/../include/common_functions.h"
	.file	18	"/usr/local/cuda3.1/cuda/bin/../include/math_functions.h"
	.file	19	"/usr/local/cuda3.1/cuda/bin/../include/math_constants.h"
	.file	20	"/usr/local/cuda3.1/cuda/bin/../include/device_functions.h"
	.file	21	"/usr/local/cuda3.1/cuda/bin/../include/sm_11_atomic_functions.h"
	.file	22	"/usr/local/cuda3.1/cuda/bin/../include/sm_12_atomic_functions.h"
	.file	23	"/usr/local/cuda3.1/cuda/bin/../include/sm_13_double_functions.h"
	.file	24	"/usr/local/cuda3.1/cuda/bin/../include/sm_20_atomic_functions.h"
	.file	25	"/usr/local/cuda3.1/cuda/bin/../include/sm_20_intrinsics.h"
	.file	26	"/usr/local/cuda3.1/cuda/bin/../include/surface_functions.h"
	.file	27	"/usr/local/cuda3.1/cuda/bin/../include/math_functions_dbl_ptx3.h"
	.file	28	"/home/andrew/repositories/gpuocelot/tests/cuda2.2/tests/asyncAPI/asyncAPI.cu"


	.entry _Z16increment_kernelPii (
		.param .u64 __cudaparm__Z16increment_kernelPii_g_data,
		.param .s32 __cudaparm__Z16increment_kernelPii_inc_value)
	{
	.reg .u32 %r<10>;
	.reg .u64 %rd<6>;
	.loc	28	48	0
$LDWbegin__Z16increment_kernelPii:
	.loc	28	51	0
	ld.param.u64 	%rd1, [__cudaparm__Z16increment_kernelPii_g_data];
	mov.u32 	%r1, %tid.x;
	mov.u32 	%r2, %ctaid.x;
	mov.u32 	%r3, %ntid.x;
	mul.lo.u32 	%r4, %r2, %r3;
	add.u32 	%r5, %r1, %r4;
	cvt.s64.s32 	%rd2, %r5;
	mul.wide.s32 	%rd3, %r5, 4;
	add.u64 	%rd4, %rd1, %rd3;
	ld.global.s32 	%r6, [%rd4+0];
	ld.param.s32 	%r7, [__cudaparm__Z16increment_kernelPii_inc_value];
	add.s32 	%r8, %r6, %r7;
	st.global.s32 	[%rd4+0], %r8;
	.loc	28	52	0
	exit;
$LDWend__Z16increment_kernelPii:
	} // _Z16increment_kernelPii



// ===== COMPILED SASS (sm_100) =====

	.target	sm_100

	.elftype	@"ET_EXEC"


//--------------------- .note.nv.tkinfo           --------------------------
	.section	.note.nv.tkinfo,"",@"SHT_NOTE"
	.sectionflags	@"SHF_NOTE_NV_TKINFO"
	.tkinfo
        /*0018*/ 	.word	0x00000002
        /*0030*/ 	.string	""
        /*0030*/ 	.string	"ptxas"
        /*0030*/ 	.string	"Cuda compilation tools, release 13.0, V13.0.88"
        /*0030*/ 	.string	"Build cuda_13.0.r13.0/compiler.36424714_0"
        /*0030*/ 	.string	"-arch sm_100 "



//--------------------- .note.nv.cuinfo           --------------------------
	.section	.note.nv.cuinfo,"",@"SHT_NOTE"
	.sectionflags	@"SHF_NOTE_NV_CUINFO"
        /*0018*/ 	.short	0x0002
        /*001a*/ 	.short	0x0014
        /*001c*/ 	.short	0x0082
	.zero		2


//--------------------- .nv.info                  --------------------------
	.section	.nv.info,"",@"SHT_CUDA_INFO"
	.align	4


	//----- nvinfo : EIATTR_REGCOUNT
	.align		4
        /*0000*/ 	.byte	0x04, 0x2f
        /*0002*/ 	.short	(.L_1 - .L_0)
	.align		4
.L_0:
        /*0004*/ 	.word	index@(_Z16increment_kernelPii)
        /*0008*/ 	.word	0x00000008


	//----- nvinfo : EIATTR_FRAME_SIZE
	.align		4
.L_1:
        /*000c*/ 	.byte	0x04, 0x11
        /*000e*/ 	.short	(.L_3 - .L_2)
	.align		4
.L_2:
        /*0010*/ 	.word	index@(_Z16increment_kernelPii)
        /*0014*/ 	.word	0x00000000


	//----- nvinfo : EIATTR_MIN_STACK_SIZE
	.align		4
.L_3:
        /*0018*/ 	.byte	0x04, 0x12
        /*001a*/ 	.short	(.L_5 - .L_4)
	.align		4
.L_4:
        /*001c*/ 	.word	index@(_Z16increment_kernelPii)
        /*0020*/ 	.word	0x00000000
.L_5:


//--------------------- .nv.compat                --------------------------
	.section	.nv.compat,"",@"SHT_CUDA_COMPAT_INFO"
	.align	4
        /*0000*/ 	.byte	0x02, 0x09, 0x00, 0x00, 0x02, 0x02, 0x01, 0x00, 0x02, 0x05, 0x05, 0x00, 0x03, 0x07, 0x01, 0x01
        /*0010*/ 	.byte	0x02, 0x03, 0x00, 0x00, 0x02, 0x06, 0x01, 0x00, 0x04, 0x0b, 0x08, 0x00, 0x09, 0x00, 0x00, 0x00
        /*0020*/ 	.byte	0x00, 0x00, 0x00, 0x00


//--------------------- .nv.info._Z16increment_kernelPii --------------------------
	.section	.nv.info._Z16increment_kernelPii,"",@"SHT_CUDA_INFO"
	.sectionflags	@""
	.align	4


	//----- nvinfo : EIATTR_CUDA_API_VERSION
	.align		4
        /*0000*/ 	.byte	0x04, 0x37
        /*0002*/ 	.short	(.L_7 - .L_6)
.L_6:
        /*0004*/ 	.word	0x00000082


	//----- nvinfo : EIATTR_KPARAM_INFO
	.align		4
.L_7:
        /*0008*/ 	.byte	0x04, 0x17
        /*000a*/ 	.short	(.L_9 - .L_8)
.L_8:
        /*000c*/ 	.word	0x00000000
        /*0010*/ 	.short	0x0001
        /*0012*/ 	.short	0x0008
        /*0014*/ 	.byte	0x00, 0xf0, 0x11, 0x00


	//----- nvinfo : EIATTR_KPARAM_INFO
	.align		4
.L_9:
        /*0018*/ 	.byte	0x04, 0x17
        /*001a*/ 	.short	(.L_11 - .L_10)
.L_10:
        /*001c*/ 	.word	0x00000000
        /*0020*/ 	.short	0x0000
        /*0022*/ 	.short	0x0000
        /*0024*/ 	.byte	0x00, 0xf0, 0x21, 0x00


	//----- nvinfo : EIATTR_SPARSE_MMA_MASK
	.align		4
.L_11:
        /*0028*/ 	.byte	0x03, 0x50
        /*002a*/ 	.short	0x0000


	//----- nvinfo : EIATTR_MAXREG_COUNT
	.align		4
        /*002c*/ 	.byte	0x03, 0x1b
        /*002e*/ 	.short	0x00ff


	//----- nvinfo : EIATTR_MERCURY_ISA_VERSION
	.align		4
        /*0030*/ 	.byte	0x03, 0x5f
        /*0032*/ 	.short	0x0101


	//----- nvinfo : EIATTR_VRC_CTA_INIT_COUNT
	.align		4
        /*0034*/ 	.byte	0x02, 0x4a
	.zero		1
	.zero		1


	//----- nvinfo : EIATTR_EXIT_INSTR_OFFSETS
	.align		4
        /*0038*/ 	.byte	0x04, 0x1c
        /*003a*/ 	.short	(.L_13 - .L_12)


	//   ....[0]....
.L_12:
        /*003c*/ 	.word	0x000000c0


	//----- nvinfo : EIATTR_CBANK_PARAM_SIZE
	.align		4
.L_13:
        /*0040*/ 	.byte	0x03, 0x19
        /*0042*/ 	.short	0x000c


	//----- nvinfo : EIATTR_PARAM_CBANK
	.align		4
        /*0044*/ 	.byte	0x04, 0x0a
        /*0046*/ 	.short	(.L_15 - .L_14)
	.align		4
.L_14:
        /*0048*/ 	.word	index@(.nv.constant0._Z16increment_kernelPii)
        /*004c*/ 	.short	0x0380
        /*004e*/ 	.short	0x000c


	//----- nvinfo : EIATTR_SW_WAR
	.align		4
.L_15:
        /*0050*/ 	.byte	0x04, 0x36
        /*0052*/ 	.short	(.L_17 - .L_16)
.L_16:
        /*0054*/ 	.word	0x00000008
.L_17:


//--------------------- .nv.callgraph             --------------------------
	.section	.nv.callgraph,"",@"SHT_CUDA_CALLGRAPH"
	.align	4
	.sectionentsize	8
	.align		4
        /*0000*/ 	.word	0x00000000
	.align		4
        /*0004*/ 	.word	0xffffffff
	.align		4
        /*0008*/ 	.word	0x00000000
	.align		4
        /*000c*/ 	.word	0xfffffffe
	.align		4
        /*0010*/ 	.word	0x00000000
	.align		4
        /*0014*/ 	.word	0xfffffffd
	.align		4
        /*0018*/ 	.word	0x00000000
	.align		4
        /*001c*/ 	.word	0xfffffffc


//--------------------- .text._Z16increment_kernelPii --------------------------
	.section	.text._Z16increment_kernelPii,"ax",@progbits
	.align	128
.text._Z16increment_kernelPii:
        .type           _Z16increment_kernelPii,@function
        .size           _Z16increment_kernelPii,(.L_x_1 - _Z16increment_kernelPii)
        .other          _Z16increment_kernelPii,@"STO_CUDA_ENTRY STV_DEFAULT"
_Z16increment_kernelPii:
[----:B------:R-:W-:Y:S01]  /*0000*/  LDC R1, c[0x0][0x37c] ;  /* 0x0000df00ff017b82 */ /* 0x000fe20000000800 */
[----:B------:R-:W0:Y:S07]  /*0010*/  S2R R5, SR_TID.X ;  /* 0x0000000000057919 */ /* 0x000e2e0000002100 */
[----:B------:R-:W0:Y:S01]  /*0020*/  S2UR UR6, SR_CTAID.X ;  /* 0x00000000000679c3 */ /* 0x000e220000002500 */
[----:B------:R-:W1:Y:S07]  /*0030*/  LDCU.64 UR4, c[0x0][0x358] ;  /* 0x00006b00ff0477ac */ /* 0x000e6e0008000a00 */
[----:B------:R-:W0:Y:S08]  /*0040*/  LDC R0, c[0x0][0x360] ;  /* 0x0000d800ff007b82 */ /* 0x000e300000000800 */
[----:B------:R-:W2:Y:S01]  /*0050*/  LDC.64 R2, c[0x0][0x380] ;  /* 0x0000e000ff027b82 */ /* 0x000ea20000000a00 */
[----:B0-----:R-:W-:Y:S01]  /*0060*/  IMAD R5, R0, UR6, R5 ;  /* 0x0000000600057c24 */ /* 0x001fe2000f8e0205 */
[----:B------:R-:W0:Y:S03]  /*0070*/  LDCU UR6, c[0x0][0x388] ;  /* 0x00007100ff0677ac */ /* 0x000e260008000800 */
[----:B--2---:R-:W-:-:S05]  /*0080*/  IMAD.WIDE R2, R5, 0x4, R2 ;  /* 0x0000000405027825 */ /* 0x004fca00078e0202 */
[----:B-1----:R-:W0:Y:S02]  /*0090*/  LDG.E R0, desc[UR4][R2.64] ;  /* 0x0000000402007981 */ /* 0x002e24000c1e1900 */
[----:B0-----:R-:W-:-:S05]  /*00a0*/  IADD3 R5, PT, PT, R0, UR6, RZ ;  /* 0x0000000600057c10 */ /* 0x001fca000fffe0ff */
[----:B------:R-:W-:Y:S01]  /*00b0*/  STG.E desc[UR4][R2.64], R5 ;  /* 0x0000000502007986 */ /* 0x000fe2000c101904 */
[----:B------:R-:W-:Y:S05]  /*00c0*/  EXIT ;  /* 0x000000000000794d */ /* 0x000fea0003800000 */
.L_x_0:
[----:B------:R-:W-:-:S00]  /*00d0*/  BRA `(.L_x_0) ;  /* 0xfffffffc00fc7947 */ /* 0x000fc0000383ffff */
[----:B------:R-:W-:-:S00]  /*00e0*/  NOP ;  /* 0x0000000000007918 */ /* 0x000fc00000000000 */
        /* <DEDUP_REMOVED lines=9> */
.L_x_1:


//--------------------- .nv.shared.reserved.0     --------------------------
	.section	.nv.shared.reserved.0,"aw",@nobits
	.weak		__nv_reservedSMEM_offset_0_alias
	.size		__nv_reservedSMEM_offset_0_alias, 0, 64
	.other		__nv_reservedSMEM_offset_0_alias,@"STO_CUDA_RESERVED_SHARED STV_DEFAULT"
__nv_reservedSMEM_offset_0_alias:
	.zero		0
	.zero		64


//--------------------- .nv.constant0._Z16increment_kernelPii --------------------------
	.section	.nv.constant0._Z16increment_kernelPii,"a",@progbits
	.sectionflags	@""
	.align	4
.nv.constant0._Z16increment_kernelPii:
	.zero		908


//--------------------- SYMBOLS --------------------------

	.type		.nv.reservedSmem.offset0,@object
	.size		.nv.reservedSmem.offset0,0x4
